//
// Generated by NVIDIA NVVM Compiler
//
// Compiler Build ID: CL-36424714
// Cuda compilation tools, release 13.0, V13.0.88
// Based on NVVM 20.0.0
//

.version 9.0
.target sm_100
.address_size 64

	// .globl	_Z3addPKiS0_Pi

.visible .entry _Z3addPKiS0_Pi(
	.param .u64 .ptr .align 1 _Z3addPKiS0_Pi_param_0,
	.param .u64 .ptr .align 1 _Z3addPKiS0_Pi_param_1,
	.param .u64 .ptr .align 1 _Z3addPKiS0_Pi_param_2
)
{
	.reg .b32 	%r<8>;
	.reg .b64 	%rd<11>;

	ld.param.u64 	%rd1, [_Z3addPKiS0_Pi_param_0];
	ld.param.u64 	%rd2, [_Z3addPKiS0_Pi_param_1];
	ld.param.u64 	%rd3, [_Z3addPKiS0_Pi_param_2];
	cvta.to.global.u64 	%rd4, %rd3;
	cvta.to.global.u64 	%rd5, %rd2;
	cvta.to.global.u64 	%rd6, %rd1;
	mov.u32 	%r1, %ntid.x;
	mov.u32 	%r2, %ctaid.x;
	mov.u32 	%r3, %tid.x;
	mad.lo.s32 	%r4, %r1, %r2, %r3;
	mul.wide.s32 	%rd7, %r4, 4;
	add.s64 	%rd8, %rd6, %rd7;
	ld.global.u32 	%r5, [%rd8];
	add.s64 	%rd9, %rd5, %rd7;
	ld.global.u32 	%r6, [%rd9];
	add.s32 	%r7, %r6, %r5;
	add.s64 	%rd10, %rd4, %rd7;
	st.global.u32 	[%rd10], %r7;
	ret;

}


// ===== COMPILED SASS (sm_100) =====

	.target	sm_100

	.elftype	@"ET_EXEC"


//--------------------- .note.nv.tkinfo           --------------------------
	.section	.note.nv.tkinfo,"",@"SHT_NOTE"
	.sectionflags	@"SHF_NOTE_NV_TKINFO"
	.tkinfo
        /*0018*/ 	.word	0x00000002
        /*0030*/ 	.string	""
        /*0030*/ 	.string	"ptxas"
        /*0030*/ 	.string	"Cuda compilation tools, release 13.0, V13.0.88"
        /*0030*/ 	.string	"Build cuda_13.0.r13.0/compiler.36424714_0"
        /*0030*/ 	.string	"-arch sm_100 -m 64 "



//--------------------- .note.nv.cuinfo           --------------------------
	.section	.note.nv.cuinfo,"",@"SHT_NOTE"
	.sectionflags	@"SHF_NOTE_NV_CUINFO"
        /*0018*/ 	.short	0x0002
        /*001a*/ 	.short	0x0064
        /*001c*/ 	.short	0x0082
	.zero		2


//--------------------- .nv.info                  --------------------------
	.section	.nv.info,"",@"SHT_CUDA_INFO"
	.align	4


	//----- nvinfo : EIATTR_REGCOUNT
	.align		4
        /*0000*/ 	.byte	0x04, 0x2f
        /*0002*/ 	.short	(.L_1 - .L_0)
	.align		4
.L_0:
        /*0004*/ 	.word	index@(_Z3addPKiS0_Pi)
        /*0008*/ 	.word	0x0000000c


	//----- nvinfo : EIATTR_FRAME_SIZE
	.align		4
.L_1:
        /*000c*/ 	.byte	0x04, 0x11
        /*000e*/ 	.short	(.L_3 - .L_2)
	.align		4
.L_2:
        /*0010*/ 	.word	index@(_Z3addPKiS0_Pi)
        /*0014*/ 	.word	0x00000000


	//----- nvinfo : EIATTR_MIN_STACK_SIZE
	.align		4
.L_3:
        /*0018*/ 	.byte	0x04, 0x12
        /*001a*/ 	.short	(.L_5 - .L_4)
	.align		4
.L_4:
        /*001c*/ 	.word	index@(_Z3addPKiS0_Pi)
        /*0020*/ 	.word	0x00000000
.L_5:


//--------------------- .nv.compat                --------------------------
	.section	.nv.compat,"",@"SHT_CUDA_COMPAT_INFO"
	.align	4
        /*0000*/ 	.byte	0x02, 0x09, 0x00, 0x00, 0x02, 0x02, 0x01, 0x00, 0x02, 0x05, 0x05, 0x00, 0x03, 0x07, 0x01, 0x01
        /*0010*/ 	.byte	0x02, 0x03, 0x00, 0x00, 0x02, 0x06, 0x01, 0x00, 0x04, 0x0b, 0x08, 0x00, 0x09, 0x00, 0x00, 0x00
        /*0020*/ 	.byte	0x00, 0x00, 0x00, 0x00


//--------------------- .nv.info._Z3addPKiS0_Pi   --------------------------
	.section	.nv.info._Z3addPKiS0_Pi,"",@"SHT_CUDA_INFO"
	.sectionflags	@""
	.align	4


	//----- nvinfo : EIATTR_CUDA_API_VERSION
	.align		4
        /*0000*/ 	.byte	0x04, 0x37
        /*0002*/ 	.short	(.L_7 - .L_6)
.L_6:
        /*0004*/ 	.word	0x00000082


	//----- nvinfo : EIATTR_KPARAM_INFO
	.align		4
.L_7:
        /*0008*/ 	.byte	0x04, 0x17
        /*000a*/ 	.short	(.L_9 - .L_8)
.L_8:
        /*000c*/ 	.word	0x00000000
        /*0010*/ 	.short	0x0002
        /*0012*/ 	.short	0x0010
        /*0014*/ 	.byte	0x00, 0xf5, 0x21, 0x00


	//----- nvinfo : EIATTR_KPARAM_INFO
	.align		4
.L_9:
        /*0018*/ 	.byte	0x04, 0x17
        /*001a*/ 	.short	(.L_11 - .L_10)
.L_10:
        /*001c*/ 	.word	0x00000000
        /*0020*/ 	.short	0x0001
        /*0022*/ 	.short	0x0008
        /*0024*/ 	.byte	0x00, 0xf5, 0x21, 0x00


	//----- nvinfo : EIATTR_KPARAM_INFO
	.align		4
.L_11:
        /*0028*/ 	.byte	0x04, 0x17
        /*002a*/ 	.short	(.L_13 - .L_12)
.L_12:
        /*002c*/ 	.word	0x00000000
        /*0030*/ 	.short	0x0000
        /*0032*/ 	.short	0x0000
        /*0034*/ 	.byte	0x00, 0xf5, 0x21, 0x00


	//----- nvinfo : EIATTR_SPARSE_MMA_MASK
	.align		4
.L_13:
        /*0038*/ 	.byte	0x03, 0x50
        /*003a*/ 	.short	0x0000


	//----- nvinfo : EIATTR_MAXREG_COUNT
	.align		4
        /*003c*/ 	.byte	0x03, 0x1b
        /*003e*/ 	.short	0x00ff


	//----- nvinfo : EIATTR_MERCURY_ISA_VERSION
	.align		4
        /*0040*/ 	.byte	0x03, 0x5f
        /*0042*/ 	.short	0x0101


	//----- nvinfo : EIATTR_VRC_CTA_INIT_COUNT
	.align		4
        /*0044*/ 	.byte	0x02, 0x4a
	.zero		1
	.zero		1


	//----- nvinfo : EIATTR_EXIT_INSTR_OFFSETS
	.align		4
        /*0048*/ 	.byte	0x04, 0x1c
        /*004a*/ 	.short	(.L_15 - .L_14)


	//   ....[0]....
.L_14:
        /*004c*/ 	.word	0x00000100


	//----- nvinfo : EIATTR_CBANK_PARAM_SIZE
	.align		4
.L_15:
        /*0050*/ 	.byte	0x03, 0x19
        /*0052*/ 	.short	0x0018


	//----- nvinfo : EIATTR_PARAM_CBANK
	.align		4
        /*0054*/ 	.byte	0x04, 0x0a
        /*0056*/ 	.short	(.L_17 - .L_16)
	.align		4
.L_16:
        /*0058*/ 	.word	index@(.nv.constant0._Z3addPKiS0_Pi)
        /*005c*/ 	.short	0x0380
        /*005e*/ 	.short	0x0018


	//----- nvinfo : EIATTR_SW_WAR
	.align		4
.L_17:
        /*0060*/ 	.byte	0x04, 0x36
        /*0062*/ 	.short	(.L_19 - .L_18)
.L_18:
        /*0064*/ 	.word	0x00000008
.L_19:


//--------------------- .nv.callgraph             --------------------------
	.section	.nv.callgraph,"",@"SHT_CUDA_CALLGRAPH"
	.align	4
	.sectionentsize	8
	.align		4
        /*0000*/ 	.word	0x00000000
	.align		4
        /*0004*/ 	.word	0xffffffff
	.align		4
        /*0008*/ 	.word	0x00000000
	.align		4
        /*000c*/ 	.word	0xfffffffe
	.align		4
        /*0010*/ 	.word	0x00000000
	.align		4
        /*0014*/ 	.word	0xfffffffd
	.align		4
        /*0018*/ 	.word	0x00000000
	.align		4
        /*001c*/ 	.word	0xfffffffc


//--------------------- .text._Z3addPKiS0_Pi      --------------------------
	.section	.text._Z3addPKiS0_Pi,"ax",@progbits
	.align	128
        .global         _Z3addPKiS0_Pi
        .type           _Z3addPKiS0_Pi,@function
        .size           _Z3addPKiS0_Pi,(.L_x_1 - _Z3addPKiS0_Pi)
        .other          _Z3addPKiS0_Pi,@"STO_CUDA_ENTRY STV_DEFAULT"
_Z3addPKiS0_Pi:
.text._Z3addPKiS0_Pi:
[----:B------:R-:W-:Y:S01]  /*0000*/  LDC R1, c[0x0][0x37c] ;  /* 0x0000df00ff017b82 */ /* 0x000fe20000000800 */
[----:B------:R-:W0:Y:S07]  /*0010*/  S2R R9, SR_CTAID.X ;  /* 0x0000000000097919 */ /* 0x000e2e0000002500 */
[----:B------:R-:W1:Y:S01]  /*0020*/  LDC.64 R2, c[0x0][0x380] ;  /* 0x0000e000ff027b82 */ /* 0x000e620000000a00 */
[----:B------:R-:W0:Y:S01]  /*0030*/  LDCU UR6, c[0x0][0x360] ;  /* 0x00006c00ff0677ac */ /* 0x000e220008000800 */
[----:B------:R-:W0:Y:S01]  /*0040*/  S2R R0, SR_TID.X ;  /* 0x0000000000007919 */ /* 0x000e220000002100 */
[----:B------:R-:W2:Y:S05]  /*0050*/  LDCU.64 UR4, c[0x0][0x358] ;  /* 0x00006b00ff0477ac */ /* 0x000eaa0008000a00 */
[----:B------:R-:W3:Y:S08]  /*0060*/  LDC.64 R4, c[0x0][0x388] ;  /* 0x0000e200ff047b82 */ /* 0x000ef00000000a00 */
[----:B------:R-:W4:Y:S01]  /*0070*/  LDC.64 R6, c[0x0][0x390] ;  /* 0x0000e400ff067b82 */ /* 0x000f220000000a00 */
[----:B0-----:R-:W-:-:S04]  /*0080*/  IMAD R9, R9, UR6, R0 ;  /* 0x0000000609097c24 */ /* 0x001fc8000f8e0200 */
[----:B-1----:R-:W-:-:S04]  /*0090*/  IMAD.WIDE R2, R9, 0x4, R2 ;  /* 0x0000000409027825 */ /* 0x002fc800078e0202 */
[C---:B---3--:R-:W-:Y:S02]  /*00a0*/  IMAD.WIDE R4, R9.reuse, 0x4, R4 ;  /* 0x0000000409047825 */ /* 0x048fe400078e0204 */
[----:B--2---:R-:W2:Y:S04]  /*00b0*/  LDG.E R2, desc[UR4][R2.64] ;  /* 0x0000000402027981 */ /* 0x004ea8000c1e1900 */
[----:B------:R-:W2:Y:S01]  /*00c0*/  LDG.E R5, desc[UR4][R4.64] ;  /* 0x0000000404057981 */ /* 0x000ea2000c1e1900 */
[----:B----4-:R-:W-:Y:S01]  /*00d0*/  IMAD.WIDE R6, R9, 0x4, R6 ;  /* 0x0000000409067825 */ /* 0x010fe200078e0206 */
[----:B--2---:R-:W-:-:S05]  /*00e0*/  IADD3 R9, PT, PT, R2, R5, RZ ;  /* 0x0000000502097210 */ /* 0x004fca0007ffe0ff */
[----:B------:R-:W-:Y:S01]  /*00f0*/  STG.E desc[UR4][R6.64], R9 ;  /* 0x0000000906007986 */ /* 0x000fe2000c101904 */
[----:B------:R-:W-:Y:S05]  /*0100*/  EXIT ;  /* 0x000000000000794d */ /* 0x000fea0003800000 */
.L_x_0:
[----:B------:R-:W-:-:S00]  /*0110*/  BRA `(.L_x_0) ;  /* 0xfffffffc00fc7947 */ /* 0x000fc0000383ffff */
[----:B------:R-:W-:-:S00]  /*0120*/  NOP ;  /* 0x0000000000007918 */ /* 0x000fc00000000000 */
        /* <DEDUP_REMOVED lines=13> */
.L_x_1:


//--------------------- .nv.shared.reserved.0     --------------------------
	.section	.nv.shared.reserved.0,"aw",@nobits
	.weak		__nv_reservedSMEM_offset_0_alias
	.size		__nv_reservedSMEM_offset_0_alias, 0, 64
	.other		__nv_reservedSMEM_offset_0_alias,@"STO_CUDA_RESERVED_SHARED STV_DEFAULT"
__nv_reservedSMEM_offset_0_alias:
	.zero		0
	.zero		64


//--------------------- .nv.constant0._Z3addPKiS0_Pi --------------------------
	.section	.nv.constant0._Z3addPKiS0_Pi,"a",@progbits
	.sectionflags	@""
	.align	4
.nv.constant0._Z3addPKiS0_Pi:
	.zero		920


//--------------------- SYMBOLS --------------------------

	.type		.nv.reservedSmem.offset0,@object
	.size		.nv.reservedSmem.offset0,0x4
